	.headerflags	@"EF_CUDA_TEXMODE_UNIFIED EF_CUDA_64BIT_ADDRESS EF_CUDA_ACCELERATORS EF_CUDA_SM90 EF_CUDA_VIRTUAL_SM(EF_CUDA_SM90)"
	.elftype	@"ET_EXEC"


//--------------------- .nv.info                  --------------------------
	.section	.nv.info,"",@"SHT_CUDA_INFO"
	.align	4


	//----- nvinfo : EIATTR_REGCOUNT
	.align		4
        /*0000*/ 	.byte	0x04, 0x2f
        /*0002*/ 	.short	(.L_1 - .L_0)
	.align		4
.L_0:
        /*0004*/ 	.word	index@(triton_poi_fused_convolution_max_pool2d_with_indices_6)
        /*0008*/ 	.word	0x0000001f


	//----- nvinfo : EIATTR_MIN_STACK_SIZE
	.align		4
.L_1:
        /*000c*/ 	.byte	0x04, 0x12
        /*000e*/ 	.short	(.L_3 - .L_2)
	.align		4
.L_2:
        /*0010*/ 	.word	index@(triton_poi_fused_convolution_max_pool2d_with_indices_6)
        /*0014*/ 	.word	0x00000000


	//----- nvinfo : EIATTR_FRAME_SIZE
	.align		4
.L_3:
        /*0018*/ 	.byte	0x04, 0x11
        /*001a*/ 	.short	(.L_5 - .L_4)
	.align		4
.L_4:
        /*001c*/ 	.word	index@(triton_poi_fused_convolution_max_pool2d_with_indices_6)
        /*0020*/ 	.word	0x00000000


	//----- nvinfo : EIATTR_MIN_STACK_SIZE
	.align		4
.L_5:
        /*0024*/ 	.byte	0x04, 0x12
        /*0026*/ 	.short	(.L_7 - .L_6)
	.align		4
.L_6:
        /*0028*/ 	.word	index@(triton_poi_fused_convolution_max_pool2d_with_indices_6)
        /*002c*/ 	.word	0x00000000
.L_7:


//--------------------- .nv.info.triton_poi_fused_convolution_max_pool2d_with_indices_6 --------------------------
	.section	.nv.info.triton_poi_fused_convolution_max_pool2d_with_indices_6,"",@"SHT_CUDA_INFO"
	.sectionflags	@""
	.align	4


	//----- nvinfo : EIATTR_CUDA_API_VERSION
	.align		4
        /*0000*/ 	.byte	0x04, 0x37
        /*0002*/ 	.short	(.L_9 - .L_8)
.L_8:
        /*0004*/ 	.word	0x0000007c


	//----- nvinfo : EIATTR_KPARAM_INFO
	.align		4
.L_9:
        /*0008*/ 	.byte	0x04, 0x17
        /*000a*/ 	.short	(.L_11 - .L_10)
.L_10:
        /*000c*/ 	.word	0x00000000
        /*0010*/ 	.short	0x0003
        /*0012*/ 	.short	0x0014
        /*0014*/ 	.byte	0x00, 0xf0, 0x11, 0x00


	//----- nvinfo : EIATTR_KPARAM_INFO
	.align		4
.L_11:
        /*0018*/ 	.byte	0x04, 0x17
        /*001a*/ 	.short	(.L_13 - .L_12)
.L_12:
        /*001c*/ 	.word	0x00000000
        /*0020*/ 	.short	0x0002
        /*0022*/ 	.short	0x0010
        /*0024*/ 	.byte	0x00, 0xf0, 0x11, 0x00


	//----- nvinfo : EIATTR_KPARAM_INFO
	.align		4
.L_13:
        /*0028*/ 	.byte	0x04, 0x17
        /*002a*/ 	.short	(.L_15 - .L_14)
.L_14:
        /*002c*/ 	.word	0x00000000
        /*0030*/ 	.short	0x0001
        /*0032*/ 	.short	0x0008
        /*0034*/ 	.byte	0x00, 0xf4, 0x21, 0x00


	//----- nvinfo : EIATTR_KPARAM_INFO
	.align		4
.L_15:
        /*0038*/ 	.byte	0x04, 0x17
        /*003a*/ 	.short	(.L_17 - .L_16)
.L_16:
        /*003c*/ 	.word	0x00000000
        /*0040*/ 	.short	0x0000
        /*0042*/ 	.short	0x0000
        /*0044*/ 	.byte	0x00, 0xf4, 0x21, 0x00


	//----- nvinfo : EIATTR_SPARSE_MMA_MASK
	.align		4
.L_17:
        /*0048*/ 	.byte	0x03, 0x50
        /*004a*/ 	.short	0x0000


	//----- nvinfo : EIATTR_MAXREG_COUNT
	.align		4
        /*004c*/ 	.byte	0x03, 0x1b
        /*004e*/ 	.short	0x00ff


	//----- nvinfo : EIATTR_EXIT_INSTR_OFFSETS
	.align		4
        /*0050*/ 	.byte	0x04, 0x1c
        /*0052*/ 	.short	(.L_19 - .L_18)


	//   ....[0]....
.L_18:
        /*0054*/ 	.word	0x000005e0


	//   ....[1]....
        /*0058*/ 	.word	0x00000630


	//----- nvinfo : EIATTR_REQNTID
	.align		4
.L_19:
        /*005c*/ 	.byte	0x04, 0x10
        /*005e*/ 	.short	(.L_21 - .L_20)
.L_20:
        /*0060*/ 	.word	0x00000080
        /*0064*/ 	.word	0x00000001
        /*0068*/ 	.word	0x00000001


	//----- nvinfo : EIATTR_CBANK_PARAM_SIZE
	.align		4
.L_21:
        /*006c*/ 	.byte	0x03, 0x19
        /*006e*/ 	.short	0x0018


	//----- nvinfo : EIATTR_PARAM_CBANK
	.align		4
        /*0070*/ 	.byte	0x04, 0x0a
        /*0072*/ 	.short	(.L_23 - .L_22)
	.align		4
.L_22:
        /*0074*/ 	.word	index@(.nv.constant0.triton_poi_fused_convolution_max_pool2d_with_indices_6)
        /*0078*/ 	.short	0x0210
        /*007a*/ 	.short	0x0018


	//----- nvinfo : EIATTR_SW_WAR
	.align		4
.L_23:
        /*007c*/ 	.byte	0x04, 0x36
        /*007e*/ 	.short	(.L_25 - .L_24)
.L_24:
        /*0080*/ 	.word	0x00000008
.L_25:


//--------------------- .nv.callgraph             --------------------------
	.section	.nv.callgraph,"",@"SHT_CUDA_CALLGRAPH"
	.align	4
	.sectionentsize	8
	.align		4
        /*0000*/ 	.word	0x00000000
	.align		4
        /*0004*/ 	.word	0xffffffff
	.align		4
        /*0008*/ 	.word	0x00000000
	.align		4
        /*000c*/ 	.word	0xfffffffe
	.align		4
        /*0010*/ 	.word	0x00000000
	.align		4
        /*0014*/ 	.word	0xfffffffd
	.align		4
        /*0018*/ 	.word	0x00000000
	.align		4
        /*001c*/ 	.word	0xfffffffc


//--------------------- .text.triton_poi_fused_convolution_max_pool2d_with_indices_6 --------------------------
	.section	.text.triton_poi_fused_convolution_max_pool2d_with_indices_6,"ax",@progbits
	.sectionflags	@"SHF_BARRIERS=1"
	.align	128
        .global         triton_poi_fused_convolution_max_pool2d_with_indices_6
        .type           triton_poi_fused_convolution_max_pool2d_with_indices_6,@function
        .size           triton_poi_fused_convolution_max_pool2d_with_indices_6,(.L_x_1 - triton_poi_fused_convolution_max_pool2d_with_indices_6)
        .other          triton_poi_fused_convolution_max_pool2d_with_indices_6,@"STO_CUDA_ENTRY STV_DEFAULT"
triton_poi_fused_convolution_max_pool2d_with_indices_6:
.text.triton_poi_fused_convolution_max_pool2d_with_indices_6:
[----:B------:R-:W0:Y:S01]  /*0000*/  LDC R1, c[0x0][0x28] ;  /* 0x00000a00ff017b82 */ /* 0x000e220000000800 */
[----:B------:R-:W1:Y:S07]  /*0010*/  S2R R0, SR_CTAID.X ;  /* 0x0000000000007919 */ /* 0x000e6e0000002500 */
[----:B------:R-:W2:Y:S01]  /*0020*/  LDC.64 R14, c[0x0][0x210] ;  /* 0x00008400ff0e7b82 */ /* 0x000ea20000000a00 */
[----:B------:R-:W-:Y:S01]  /*0030*/  IMAD.MOV.U32 R19, RZ, RZ, RZ ;  /* 0x000000ffff137224 */ /* 0x000fe200078e00ff */
[----:B------:R-:W-:Y:S01]  /*0040*/  ULDC.64 UR6, c[0x0][0x208] ;  /* 0x0000820000067ab9 */ /* 0x000fe20000000a00 */
[----:B------:R-:W3:Y:S01]  /*0050*/  S2R R21, SR_TID.X ;  /* 0x0000000000157919 */ /* 0x000ee20000002100 */
[----:B------:R-:W4:Y:S01]  /*0060*/  S2R R18, SR_CTAID.Y ;  /* 0x0000000000127919 */ /* 0x000f220000002600 */
[----:B------:R-:W-:-:S02]  /*0070*/  IMAD.MOV.U32 R20, RZ, RZ, RZ ;  /* 0x000000ffff147224 */ /* 0x000fc400078e00ff */
[----:B-1----:R-:W-:Y:S01]  /*0080*/  IMAD.SHL.U32 R0, R0, 0x10, RZ ;  /* 0x0000001000007824 */ /* 0x002fe200078e00ff */
[----:B---3--:R-:W-:-:S04]  /*0090*/  SHF.R.U32.HI R17, RZ, 0x4, R21 ;  /* 0x00000004ff117819 */ /* 0x008fc80000011615 */
[----:B------:R-:W-:Y:S01]  /*00a0*/  LOP3.LUT R6, R0, 0xf, R21, 0xf8, !PT ;  /* 0x0000000f00067812 */ /* 0x000fe200078ef815 */
[----:B----4-:R-:W-:Y:S01]  /*00b0*/  IMAD.SHL.U32 R16, R18, 0x40, RZ ;  /* 0x0000004012107824 */ /* 0x010fe200078e00ff */
[----:B------:R-:W-:Y:S02]  /*00c0*/  SGXT.U32 R17, R17, 0x3 ;  /* 0x000000031111781a */ /* 0x000fe40000000000 */
[----:B------:R-:W-:Y:S02]  /*00d0*/  ISETP.GE.AND P0, PT, R6, 0x9, PT ;  /* 0x000000090600780c */ /* 0x000fe40003f06270 */
[----:B------:R-:W-:Y:S02]  /*00e0*/  LOP3.LUT R2, R16, R17, RZ, 0xfc, !PT ;  /* 0x0000001110027212 */ /* 0x000fe400078efcff */
[----:B------:R-:W-:Y:S02]  /*00f0*/  LOP3.LUT R3, R16, 0x8, R17, 0xfe, !PT ;  /* 0x0000000810037812 */ /* 0x000fe400078efe11 */
[----:B------:R-:W-:Y:S01]  /*0100*/  LOP3.LUT R4, R16, 0x10, R17, 0xfe, !PT ;  /* 0x0000001010047812 */ /* 0x000fe200078efe11 */
[--C-:B------:R-:W-:Y:S01]  /*0110*/  IMAD R27, R2, 0x9, R6.reuse ;  /* 0x00000009021b7824 */ /* 0x100fe200078e0206 */
        /* <DEDUP_REMOVED lines=9> */
[----:B------:R-:W-:-:S02]  /*01b0*/  IMAD R11, R11, 0x9, R6 ;  /* 0x000000090b0b7824 */ /* 0x000fc400078e0206 */
[--C-:B------:R-:W-:Y:S02]  /*01c0*/  IMAD R13, R13, 0x9, R6.reuse ;  /* 0x000000090d0d7824 */ /* 0x100fe400078e0206 */
[----:B------:R-:W-:Y:S02]  /*01d0*/  IMAD R23, R23, 0x9, R6 ;  /* 0x0000000917177824 */ /* 0x000fe400078e0206 */
[----:B--2---:R-:W-:-:S04]  /*01e0*/  IMAD.WIDE R26, R27, 0x4, R14 ;  /* 0x000000041b1a7825 */ /* 0x004fc800078e020e */
[--C-:B------:R-:W-:Y:S01]  /*01f0*/  IMAD.WIDE R2, R3, 0x4, R14.reuse ;  /* 0x0000000403027825 */ /* 0x100fe200078e020e */
[----:B------:R1:W2:Y:S01]  /*0200*/  @!P0 LDG.E.EL R19, desc[UR6][R26.64] ;  /* 0x000000061a138981 */ /* 0x0002a2000c2e1900 */
[----:B------:R-:W-:Y:S02]  /*0210*/  CS2R R24, SRZ ;  /* 0x0000000000187805 */ /* 0x000fe4000001ff00 */
[--C-:B------:R-:W-:Y:S01]  /*0220*/  IMAD.WIDE R4, R5, 0x4, R14.reuse ;  /* 0x0000000405047825 */ /* 0x100fe200078e020e */
[----:B------:R3:W4:Y:S03]  /*0230*/  @!P0 LDG.E.EL R20, desc[UR6][R2.64] ;  /* 0x0000000602148981 */ /* 0x000726000c2e1900 */
[----:B------:R-:W-:-:S04]  /*0240*/  IMAD.WIDE R6, R7, 0x4, R14 ;  /* 0x0000000407067825 */ /* 0x000fc800078e020e */
[----:B------:R-:W-:-:S04]  /*0250*/  IMAD.WIDE R8, R9, 0x4, R14 ;  /* 0x0000000409087825 */ /* 0x000fc800078e020e */
[----:B------:R-:W-:-:S04]  /*0260*/  IMAD.WIDE R10, R11, 0x4, R14 ;  /* 0x000000040b0a7825 */ /* 0x000fc800078e020e */
[--C-:B------:R-:W-:Y:S01]  /*0270*/  IMAD.WIDE R12, R13, 0x4, R14.reuse ;  /* 0x000000040d0c7825 */ /* 0x100fe200078e020e */
[----:B-1----:R-:W-:Y:S01]  /*0280*/  CS2R R26, SRZ ;  /* 0x00000000001a7805 */ /* 0x002fe2000001ff00 */
[----:B------:R-:W5:Y:S02]  /*0290*/  @!P0 LDG.E.EL R24, desc[UR6][R6.64] ;  /* 0x0000000606188981 */ /* 0x000f64000c2e1900 */
[----:B------:R-:W-:Y:S01]  /*02a0*/  IMAD.WIDE R14, R23, 0x4, R14 ;  /* 0x00000004170e7825 */ /* 0x000fe200078e020e */
[----:B------:R-:W-:Y:S01]  /*02b0*/  HFMA2.MMA R23, -RZ, RZ, 0, 0 ;  /* 0x00000000ff177435 */ /* 0x000fe200000001ff */
[----:B------:R-:W5:Y:S02]  /*02c0*/  @!P0 LDG.E.EL R25, desc[UR6][R10.64] ;  /* 0x000000060a198981 */ /* 0x000f64000c2e1900 */
[----:B------:R-:W-:Y:S02]  /*02d0*/  IMAD.MOV.U32 R22, RZ, RZ, RZ ;  /* 0x000000ffff167224 */ /* 0x000fe400078e00ff */
[----:B------:R-:W5:Y:S04]  /*02e0*/  @!P0 LDG.E.EL R27, desc[UR6][R12.64] ;  /* 0x000000060c1b8981 */ /* 0x000f68000c2e1900 */
[----:B------:R-:W5:Y:S04]  /*02f0*/  @!P0 LDG.E.EL R22, desc[UR6][R4.64] ;  /* 0x0000000604168981 */ /* 0x000f68000c2e1900 */
[----:B------:R1:W5:Y:S04]  /*0300*/  @!P0 LDG.E.EL R23, desc[UR6][R8.64] ;  /* 0x0000000608178981 */ /* 0x000368000c2e1900 */
[----:B------:R-:W5:Y:S01]  /*0310*/  @!P0 LDG.E.EL R26, desc[UR6][R14.64] ;  /* 0x000000060e1a8981 */ /* 0x000f62000c2e1900 */
[----:B------:R-:W1:Y:S01]  /*0320*/  S2UR UR5, SR_CgaCtaId ;  /* 0x00000000000579c3 */ /* 0x000e620000008800 */
[----:B---3--:R-:W-:Y:S01]  /*0330*/  IMAD.SHL.U32 R2, R21, 0x40, RZ ;  /* 0x0000004015027824 */ /* 0x008fe200078e00ff */
[----:B------:R-:W-:-:S04]  /*0340*/  UMOV UR4, 0x400 ;  /* 0x0000040000047882 */ /* 0x000fc80000000000 */
[----:B------:R-:W-:-:S04]  /*0350*/  LOP3.LUT R2, R2, 0x3c0, RZ, 0xc0, !PT ;  /* 0x000003c002027812 */ /* 0x000fc800078ec0ff */
[----:B------:R-:W-:Y:S01]  /*0360*/  LOP3.LUT R3, R2, R17, RZ, 0xfc, !PT ;  /* 0x0000001102037212 */ /* 0x000fe200078efcff */
[----:B01----:R-:W-:-:S06]  /*0370*/  UPRMT UR4, UR5, 0x654, UR4 ;  /* 0x0000065405047896 */ /* 0x003fcc0008000004 */
[----:B------:R-:W-:-:S05]  /*0380*/  LEA.HI R2, R2, UR4, RZ, 0x1e ;  /* 0x0000000402027c11 */ /* 0x000fca000f8ff0ff */
[----:B------:R-:W-:Y:S01]  /*0390*/  IMAD R28, R3, 0x4, R2 ;  /* 0x00000004031c7824 */ /* 0x000fe200078e0202 */
[C---:B------:R-:W-:Y:S01]  /*03a0*/  LOP3.LUT R2, R21.reuse, 0x70, RZ, 0xc0, !PT ;  /* 0x0000007015027812 */ /* 0x040fe200078ec0ff */
[----:B------:R-:W-:-:S03]  /*03b0*/  IMAD.SHL.U32 R21, R21, 0x4, RZ ;  /* 0x0000000415157824 */ /* 0x000fc600078e00ff */
[----:B------:R-:W-:Y:S02]  /*03c0*/  IADD3 R3, R2, UR4, RZ ;  /* 0x0000000402037c10 */ /* 0x000fe4000fffe0ff */
[----:B------:R-:W-:-:S05]  /*03d0*/  LOP3.LUT R8, R21, 0x1fc, RZ, 0xc0, !PT ;  /* 0x000001fc15087812 */ /* 0x000fca00078ec0ff */
[----:B------:R-:W-:Y:S01]  /*03e0*/  IMAD R4, R8, 0x4, R3 ;  /* 0x0000000408047824 */ /* 0x000fe200078e0203 */
[----:B------:R-:W-:Y:S02]  /*03f0*/  SHF.R.S32.HI R3, RZ, 0x19, R18 ;  /* 0x00000019ff037819 */ /* 0x000fe40000011412 */
[----:B------:R-:W-:Y:S02]  /*0400*/  LOP3.LUT R16, R16, 0x3c, R21, 0xf8, !PT ;  /* 0x0000003c10107812 */ /* 0x000fe400078ef815 */
[----:B------:R-:W-:-:S04]  /*0410*/  SGXT R3, R3, 0x1 ;  /* 0x000000010303781a */ /* 0x000fc80000000200 */
[----:B------:R-:W-:Y:S02]  /*0420*/  LEA.HI R9, R3, R16, RZ, 0x6 ;  /* 0x0000001003097211 */ /* 0x000fe400078f30ff */
[----:B------:R-:W0:Y:S02]  /*0430*/  LDC.64 R2, c[0x0][0x218] ;  /* 0x00008600ff027b82 */ /* 0x000e240000000a00 */
[----:B------:R-:W-:Y:S02]  /*0440*/  LOP3.LUT R11, R9, 0xffffffc0, RZ, 0xc0, !PT ;  /* 0xffffffc0090b7812 */ /* 0x000fe400078ec0ff */
[----:B------:R-:W-:Y:S02]  /*0450*/  SHF.R.S32.HI R10, RZ, 0x6, R9 ;  /* 0x00000006ff0a7819 */ /* 0x000fe40000011409 */
[----:B------:R-:W-:Y:S01]  /*0460*/  LOP3.LUT R9, R0, R17, RZ, 0xfc, !PT ;  /* 0x0000001100097212 */ /* 0x000fe200078efcff */
[----:B------:R-:W-:Y:S01]  /*0470*/  IMAD.IADD R11, R16, 0x1, -R11 ;  /* 0x00000001100b7824 */ /* 0x000fe200078e0a0b */
[----:B------:R-:W-:-:S02]  /*0480*/  LOP3.LUT R0, R0, 0x8, R17, 0xfe, !PT ;  /* 0x0000000800007812 */ /* 0x000fc400078efe11 */
[----:B------:R-:W-:Y:S01]  /*0490*/  LOP3.LUT R13, R8, 0x200, RZ, 0xfc, !PT ;  /* 0x00000200080d7812 */ /* 0x000fe200078efcff */
[----:B------:R-:W-:Y:S01]  /*04a0*/  IMAD R12, R10, 0x240, R11 ;  /* 0x000002400a0c7824 */ /* 0x000fe200078e020b */
[C---:B------:R-:W-:Y:S02]  /*04b0*/  ISETP.GE.AND P1, PT, R9.reuse, 0x9, PT ;  /* 0x000000090900780c */ /* 0x040fe40003f26270 */
[----:B------:R-:W-:Y:S01]  /*04c0*/  ISETP.GE.AND P0, PT, R0, 0x9, PT ;  /* 0x000000090000780c */ /* 0x000fe20003f06270 */
[----:B------:R-:W-:Y:S01]  /*04d0*/  IMAD R11, R9, 0x40, R12 ;  /* 0x00000040090b7824 */ /* 0x000fe200078e020c */
[----:B------:R-:W-:-:S04]  /*04e0*/  SHF.R.U32.HI R13, RZ, 0x2, R13 ;  /* 0x00000002ff0d7819 */ /* 0x000fc8000001160d */
[----:B------:R-:W-:Y:S01]  /*04f0*/  LOP3.LUT R13, R13, 0xf0, RZ, 0xc0, !PT ;  /* 0x000000f00d0d7812 */ /* 0x000fe200078ec0ff */
[----:B0-----:R-:W-:-:S03]  /*0500*/  IMAD.WIDE R10, R11, 0x4, R2 ;  /* 0x000000040b0a7825 */ /* 0x001fc600078e0202 */
[----:B------:R-:W-:-:S05]  /*0510*/  IADD3 R13, R13, UR4, RZ ;  /* 0x000000040d0d7c10 */ /* 0x000fca000fffe0ff */
[----:B------:R-:W-:Y:S01]  /*0520*/  IMAD R13, R8, 0x4, R13 ;  /* 0x00000004080d7824 */ /* 0x000fe200078e020d */
[----:B--2---:R-:W-:Y:S04]  /*0530*/  STS [R28], R19 ;  /* 0x000000131c007388 */ /* 0x004fe80000000800 */
[----:B----4-:R-:W-:Y:S04]  /*0540*/  STS [R28+0x20], R20 ;  /* 0x000020141c007388 */ /* 0x010fe80000000800 */
[----:B-----5:R-:W-:Y:S04]  /*0550*/  STS [R28+0x60], R24 ;  /* 0x000060181c007388 */ /* 0x020fe80000000800 */
[----:B------:R-:W-:Y:S04]  /*0560*/  STS [R28+0xa0], R25 ;  /* 0x0000a0191c007388 */ /* 0x000fe80000000800 */
[----:B------:R-:W-:Y:S04]  /*0570*/  STS [R28+0xc0], R27 ;  /* 0x0000c01b1c007388 */ /* 0x000fe80000000800 */
[----:B------:R-:W-:Y:S04]  /*0580*/  STS [R28+0x40], R22 ;  /* 0x000040161c007388 */ /* 0x000fe80000000800 */
[----:B------:R-:W-:Y:S04]  /*0590*/  STS [R28+0x80], R23 ;  /* 0x000080171c007388 */ /* 0x000fe80000000800 */
[----:B------:R-:W-:Y:S01]  /*05a0*/  STS [R28+0xe0], R26 ;  /* 0x0000e01a1c007388 */ /* 0x000fe20000000800 */
[----:B------:R-:W-:Y:S06]  /*05b0*/  BAR.SYNC.DEFER_BLOCKING 0x0 ;  /* 0x0000000000007b1d */ /* 0x000fec0000010000 */
[----:B------:R-:W0:Y:S04]  /*05c0*/  LDS.128 R4, [R4] ;  /* 0x0000000004047984 */ /* 0x000e280000000c00 */
[----:B0-----:R0:W-:Y:S02]  /*05d0*/  @!P1 STG.E.128 desc[UR6][R10.64], R4 ;  /* 0x000000040a009986 */ /* 0x0011e4000c101d06 */
[----:B0-----:R-:W-:Y:S05]  /*05e0*/  @P0 EXIT ;  /* 0x000000000000094d */ /* 0x001fea0003800000 */
[----:B0-----:R-:W0:Y:S01]  /*05f0*/  LDS.128 R8, [R13+0x800] ;  /* 0x000800000d087984 */ /* 0x001e220000000c00 */
[----:B------:R-:W-:-:S04]  /*0600*/  IMAD R5, R0, 0x40, R12 ;  /* 0x0000004000057824 */ /* 0x000fc800078e020c */
[----:B------:R-:W-:-:S05]  /*0610*/  IMAD.WIDE R2, R5, 0x4, R2 ;  /* 0x0000000405027825 */ /* 0x000fca00078e0202 */
[----:B0-----:R-:W-:Y:S01]  /*0620*/  STG.E.128 desc[UR6][R2.64], R8 ;  /* 0x0000000802007986 */ /* 0x001fe2000c101d06 */
[----:B------:R-:W-:Y:S05]  /*0630*/  EXIT ;  /* 0x000000000000794d */ /* 0x000fea0003800000 */
.L_x_0:
[----:B------:R-:W-:-:S00]  /*0640*/  BRA `(.L_x_0) ;  /* 0xfffffffc00fc7947 */ /* 0x000fc0000383ffff */
[----:B------:R-:W-:-:S00]  /*0650*/  NOP ;  /* 0x0000000000007918 */ /* 0x000fc00000000000 */
        /* <DEDUP_REMOVED lines=10> */
.L_x_1:


//--------------------- .nv.shared.triton_poi_fused_convolution_max_pool2d_with_indices_6 --------------------------
	.section	.nv.shared.triton_poi_fused_convolution_max_pool2d_with_indices_6,"aw",@nobits
	.sectionflags	@""
	.align	16
	.zero		1024


//--------------------- .nv.constant0.triton_poi_fused_convolution_max_pool2d_with_indices_6 --------------------------
	.section	.nv.constant0.triton_poi_fused_convolution_max_pool2d_with_indices_6,"a",@progbits
	.sectionflags	@""
	.align	4
.nv.constant0.triton_poi_fused_convolution_max_pool2d_with_indices_6:
	.zero		552
